	.headerflags	@"EF_CUDA_TEXMODE_UNIFIED EF_CUDA_64BIT_ADDRESS EF_CUDA_ACCELERATORS EF_CUDA_SM90 EF_CUDA_VIRTUAL_SM(EF_CUDA_SM90)"
	.elftype	@"ET_EXEC"


//--------------------- .nv.info                  --------------------------
	.section	.nv.info,"",@"SHT_CUDA_INFO"
	.align	4


	//----- nvinfo : EIATTR_REGCOUNT
	.align		4
        /*0000*/ 	.byte	0x04, 0x2f
        /*0002*/ 	.short	(.L_3 - .L_2)
	.align		4
.L_2:
        /*0004*/ 	.word	index@(triton_poi_fused__native_batch_norm_legit_no_training_relu_1)
        /*0008*/ 	.word	0x00000030


	//----- nvinfo : EIATTR_MIN_STACK_SIZE
	.align		4
.L_3:
        /*000c*/ 	.byte	0x04, 0x12
        /*000e*/ 	.short	(.L_5 - .L_4)
	.align		4
.L_4:
        /*0010*/ 	.word	index@(triton_poi_fused__native_batch_norm_legit_no_training_relu_1)
        /*0014*/ 	.word	0x00000000


	//----- nvinfo : EIATTR_FRAME_SIZE
	.align		4
.L_5:
        /*0018*/ 	.byte	0x04, 0x11
        /*001a*/ 	.short	(.L_7 - .L_6)
	.align		4
.L_6:
        /*001c*/ 	.word	index@(triton_poi_fused__native_batch_norm_legit_no_training_relu_1)
        /*0020*/ 	.word	0x00000000


	//----- nvinfo : EIATTR_MIN_STACK_SIZE
	.align		4
.L_7:
        /*0024*/ 	.byte	0x04, 0x12
        /*0026*/ 	.short	(.L_9 - .L_8)
	.align		4
.L_8:
        /*0028*/ 	.word	index@(triton_poi_fused__native_batch_norm_legit_no_training_relu_1)
        /*002c*/ 	.word	0x00000000
.L_9:


//--------------------- .nv.info.triton_poi_fused__native_batch_norm_legit_no_training_relu_1 --------------------------
	.section	.nv.info.triton_poi_fused__native_batch_norm_legit_no_training_relu_1,"",@"SHT_CUDA_INFO"
	.sectionflags	@""
	.align	4


	//----- nvinfo : EIATTR_CUDA_API_VERSION
	.align		4
        /*0000*/ 	.byte	0x04, 0x37
        /*0002*/ 	.short	(.L_11 - .L_10)
.L_10:
        /*0004*/ 	.word	0x0000007c


	//----- nvinfo : EIATTR_KPARAM_INFO
	.align		4
.L_11:
        /*0008*/ 	.byte	0x04, 0x17
        /*000a*/ 	.short	(.L_13 - .L_12)
.L_12:
        /*000c*/ 	.word	0x00000000
        /*0010*/ 	.short	0x0006
        /*0012*/ 	.short	0x0030
        /*0014*/ 	.byte	0x00, 0xf0, 0x11, 0x00


	//----- nvinfo : EIATTR_KPARAM_INFO
	.align		4
.L_13:
        /*0018*/ 	.byte	0x04, 0x17
        /*001a*/ 	.short	(.L_15 - .L_14)
.L_14:
        /*001c*/ 	.word	0x00000000
        /*0020*/ 	.short	0x0005
        /*0022*/ 	.short	0x0028
        /*0024*/ 	.byte	0x00, 0xf4, 0x21, 0x00


	//----- nvinfo : EIATTR_KPARAM_INFO
	.align		4
.L_15:
        /*0028*/ 	.byte	0x04, 0x17
        /*002a*/ 	.short	(.L_17 - .L_16)
.L_16:
        /*002c*/ 	.word	0x00000000
        /*0030*/ 	.short	0x0004
        /*0032*/ 	.short	0x0020
        /*0034*/ 	.byte	0x00, 0xf4, 0x21, 0x00


	//----- nvinfo : EIATTR_KPARAM_INFO
	.align		4
.L_17:
        /*0038*/ 	.byte	0x04, 0x17
        /*003a*/ 	.short	(.L_19 - .L_18)
.L_18:
        /*003c*/ 	.word	0x00000000
        /*0040*/ 	.short	0x0003
        /*0042*/ 	.short	0x0018
        /*0044*/ 	.byte	0x00, 0xf4, 0x21, 0x00


	//----- nvinfo : EIATTR_KPARAM_INFO
	.align		4
.L_19:
        /*0048*/ 	.byte	0x04, 0x17
        /*004a*/ 	.short	(.L_21 - .L_20)
.L_20:
        /*004c*/ 	.word	0x00000000
        /*0050*/ 	.short	0x0002
        /*0052*/ 	.short	0x0010
        /*0054*/ 	.byte	0x00, 0xf4, 0x21, 0x00


	//----- nvinfo : EIATTR_KPARAM_INFO
	.align		4
.L_21:
        /*0058*/ 	.byte	0x04, 0x17
        /*005a*/ 	.short	(.L_23 - .L_22)
.L_22:
        /*005c*/ 	.word	0x00000000
        /*0060*/ 	.short	0x0001
        /*0062*/ 	.short	0x0008
        /*0064*/ 	.byte	0x00, 0xf4, 0x21, 0x00


	//----- nvinfo : EIATTR_KPARAM_INFO
	.align		4
.L_23:
        /*0068*/ 	.byte	0x04, 0x17
        /*006a*/ 	.short	(.L_25 - .L_24)
.L_24:
        /*006c*/ 	.word	0x00000000
        /*0070*/ 	.short	0x0000
        /*0072*/ 	.short	0x0000
        /*0074*/ 	.byte	0x00, 0xf4, 0x21, 0x00


	//----- nvinfo : EIATTR_SPARSE_MMA_MASK
	.align		4
.L_25:
        /*0078*/ 	.byte	0x03, 0x50
        /*007a*/ 	.short	0x0000


	//----- nvinfo : EIATTR_MAXREG_COUNT
	.align		4
        /*007c*/ 	.byte	0x03, 0x1b
        /*007e*/ 	.short	0x00ff


	//----- nvinfo : EIATTR_EXIT_INSTR_OFFSETS
	.align		4
        /*0080*/ 	.byte	0x04, 0x1c
        /*0082*/ 	.short	(.L_27 - .L_26)


	//   ....[0]....
.L_26:
        /*0084*/ 	.word	0x000011c0


	//   ....[1]....
        /*0088*/ 	.word	0x000011e0


	//----- nvinfo : EIATTR_REQNTID
	.align		4
.L_27:
        /*008c*/ 	.byte	0x04, 0x10
        /*008e*/ 	.short	(.L_29 - .L_28)
.L_28:
        /*0090*/ 	.word	0x00000080
        /*0094*/ 	.word	0x00000001
        /*0098*/ 	.word	0x00000001


	//----- nvinfo : EIATTR_CBANK_PARAM_SIZE
	.align		4
.L_29:
        /*009c*/ 	.byte	0x03, 0x19
        /*009e*/ 	.short	0x0034


	//----- nvinfo : EIATTR_PARAM_CBANK
	.align		4
        /*00a0*/ 	.byte	0x04, 0x0a
        /*00a2*/ 	.short	(.L_31 - .L_30)
	.align		4
.L_30:
        /*00a4*/ 	.word	index@(.nv.constant0.triton_poi_fused__native_batch_norm_legit_no_training_relu_1)
        /*00a8*/ 	.short	0x0210
        /*00aa*/ 	.short	0x0034


	//----- nvinfo : EIATTR_SW_WAR
	.align		4
.L_31:
        /*00ac*/ 	.byte	0x04, 0x36
        /*00ae*/ 	.short	(.L_33 - .L_32)
.L_32:
        /*00b0*/ 	.word	0x00000008
.L_33:


//--------------------- .nv.callgraph             --------------------------
	.section	.nv.callgraph,"",@"SHT_CUDA_CALLGRAPH"
	.align	4
	.sectionentsize	8
	.align		4
        /*0000*/ 	.word	0x00000000
	.align		4
        /*0004*/ 	.word	0xffffffff
	.align		4
        /*0008*/ 	.word	0x00000000
	.align		4
        /*000c*/ 	.word	0xfffffffe
	.align		4
        /*0010*/ 	.word	0x00000000
	.align		4
        /*0014*/ 	.word	0xfffffffd
	.align		4
        /*0018*/ 	.word	0x00000000
	.align		4
        /*001c*/ 	.word	0xfffffffc


//--------------------- .nv.constant4             --------------------------
	.section	.nv.constant4,"a",@progbits
	.align	8
	.align		8
.nv.constant4:
        /*0000*/ 	.dword	_$_str
	.align		8
        /*0008*/ 	.dword	_$_str_$_2


//--------------------- .text.triton_poi_fused__native_batch_norm_legit_no_training_relu_1 --------------------------
	.section	.text.triton_poi_fused__native_batch_norm_legit_no_training_relu_1,"ax",@progbits
	.align	128
        .global         triton_poi_fused__native_batch_norm_legit_no_training_relu_1
        .type           triton_poi_fused__native_batch_norm_legit_no_training_relu_1,@function
        .size           triton_poi_fused__native_batch_norm_legit_no_training_relu_1,(.L_x_1 - triton_poi_fused__native_batch_norm_legit_no_training_relu_1)
        .other          triton_poi_fused__native_batch_norm_legit_no_training_relu_1,@"STO_CUDA_ENTRY STV_DEFAULT"
triton_poi_fused__native_batch_norm_legit_no_training_relu_1:
.text.triton_poi_fused__native_batch_norm_legit_no_training_relu_1:
[----:B------:R-:W0:Y:S01]  /*0000*/  LDC R1, c[0x0][0x28] ;  /* 0x00000a00ff017b82 */ /* 0x000e220000000800 */
[----:B------:R-:W1:Y:S07]  /*0010*/  S2R R0, SR_TID.X ;  /* 0x0000000000007919 */ /* 0x000e6e0000002100 */
[----:B------:R-:W2:Y:S01]  /*0020*/  LDC.64 R10, c[0x0][0x220] ;  /* 0x00008800ff0a7b82 */ /* 0x000ea20000000a00 */
[----:B------:R-:W-:Y:S01]  /*0030*/  CS2R R40, SRZ ;  /* 0x0000000000287805 */ /* 0x000fe2000001ff00 */
[----:B------:R-:W-:Y:S01]  /*0040*/  ULDC.64 UR4, c[0x0][0x208] ;  /* 0x0000820000047ab9 */ /* 0x000fe20000000a00 */
[----:B------:R-:W3:Y:S01]  /*0050*/  S2R R3, SR_CTAID.X ;  /* 0x0000000000037919 */ /* 0x000ee20000002500 */
[----:B------:R-:W-:-:S02]  /*0060*/  CS2R R38, SRZ ;  /* 0x0000000000267805 */ /* 0x000fc4000001ff00 */
[----:B------:R-:W-:Y:S02]  /*0070*/  CS2R R42, SRZ ;  /* 0x00000000002a7805 */ /* 0x000fe4000001ff00 */
[----:B------:R-:W4:Y:S01]  /*0080*/  LDC.64 R18, c[0x0][0x218] ;  /* 0x00008600ff127b82 */ /* 0x000f220000000a00 */
[----:B-1----:R-:W-:-:S04]  /*0090*/  SHF.L.U32 R0, R0, 0x2, RZ ;  /* 0x0000000200007819 */ /* 0x002fc800000006ff */
[----:B------:R-:W-:-:S04]  /*00a0*/  LOP3.LUT R0, R0, 0x1fc, RZ, 0xc0, !PT ;  /* 0x000001fc00007812 */ /* 0x000fc800078ec0ff */
[----:B---3--:R-:W-:-:S04]  /*00b0*/  LEA R0, R3, R0, 0xa ;  /* 0x0000000003007211 */ /* 0x008fc800078e50ff */
[----:B------:R-:W-:Y:S01]  /*00c0*/  IADD3 R2, R0, 0x1, RZ ;  /* 0x0000000100027810 */ /* 0x000fe20007ffe0ff */
[C---:B------:R-:W-:Y:S01]  /*00d0*/  IMAD.HI R4, R0.reuse, 0x4186db67, RZ ;  /* 0x4186db6700047827 */ /* 0x040fe200078e02ff */
[----:B------:R-:W-:-:S03]  /*00e0*/  ISETP.GE.AND P1, PT, R0, 0x7d0480, PT ;  /* 0x007d04800000780c */ /* 0x000fc60003f26270 */
[----:B------:R-:W-:Y:S01]  /*00f0*/  IMAD.HI R6, R2, 0x4186db67, RZ ;  /* 0x4186db6702067827 */ /* 0x000fe200078e02ff */
[----:B------:R-:W-:Y:S02]  /*0100*/  SHF.R.U32.HI R5, RZ, 0x1f, R4 ;  /* 0x0000001fff057819 */ /* 0x000fe40000011604 */
[----:B------:R-:W-:Y:S01]  /*0110*/  IADD3 R2, R0, 0x2, RZ ;  /* 0x0000000200027810 */ /* 0x000fe20007ffe0ff */
[----:B------:R-:W-:Y:S01]  /*0120*/  VIADD R3, R0, 0x3 ;  /* 0x0000000300037836 */ /* 0x000fe20000000000 */
[----:B------:R-:W-:Y:S02]  /*0130*/  SHF.R.U32.HI R7, RZ, 0x1f, R6 ;  /* 0x0000001fff077819 */ /* 0x000fe40000011606 */
[----:B------:R-:W-:Y:S01]  /*0140*/  LEA.HI.SX32 R5, R4, R5, 0x12 ;  /* 0x0000000504057211 */ /* 0x000fe200078f92ff */
[----:B------:R-:W-:Y:S01]  /*0150*/  IMAD.HI R2, R2, 0x4186db67, RZ ;  /* 0x4186db6702027827 */ /* 0x000fe200078e02ff */
[----:B------:R-:W-:Y:S02]  /*0160*/  LEA.HI.SX32 R7, R6, R7, 0x12 ;  /* 0x0000000706077211 */ /* 0x000fe400078f92ff */
[----:B------:R-:W-:Y:S01]  /*0170*/  LEA.HI R6, R5, R5, RZ, 0x5 ;  /* 0x0000000505067211 */ /* 0x000fe200078f28ff */
[----:B------:R-:W-:Y:S01]  /*0180*/  IMAD.HI R4, R3, 0x4186db67, RZ ;  /* 0x4186db6703047827 */ /* 0x000fe200078e02ff */
[----:B------:R-:W-:-:S02]  /*0190*/  SHF.R.U32.HI R3, RZ, 0x1f, R2 ;  /* 0x0000001fff037819 */ /* 0x000fc40000011602 */
[----:B------:R-:W-:Y:S02]  /*01a0*/  LOP3.LUT R6, R6, 0xffffffe0, RZ, 0xc0, !PT ;  /* 0xffffffe006067812 */ /* 0x000fe400078ec0ff */
[----:B------:R-:W-:Y:S02]  /*01b0*/  LEA.HI R8, R7, R7, RZ, 0x5 ;  /* 0x0000000707087211 */ /* 0x000fe400078f28ff */
[----:B------:R-:W-:Y:S02]  /*01c0*/  IADD3 R25, R5, -R6, RZ ;  /* 0x8000000605197210 */ /* 0x000fe40007ffe0ff */
[----:B------:R-:W-:Y:S02]  /*01d0*/  SHF.R.U32.HI R9, RZ, 0x1f, R4 ;  /* 0x0000001fff097819 */ /* 0x000fe40000011604 */
[----:B------:R-:W-:Y:S01]  /*01e0*/  LEA.HI.SX32 R27, R2, R3, 0x12 ;  /* 0x00000003021b7211 */ /* 0x000fe200078f92ff */
[----:B--2---:R-:W-:Y:S01]  /*01f0*/  IMAD.WIDE R2, R25, 0x4, R10 ;  /* 0x0000000419027825 */ /* 0x004fe200078e020a */
[----:B------:R-:W-:-:S02]  /*0200*/  LOP3.LUT R8, R8, 0xffffffe0, RZ, 0xc0, !PT ;  /* 0xffffffe008087812 */ /* 0x000fc400078ec0ff */
[----:B------:R-:W-:Y:S02]  /*0210*/  LEA.HI.SX32 R9, R4, R9, 0x12 ;  /* 0x0000000904097211 */ /* 0x000fe400078f92ff */
[----:B------:R-:W-:Y:S01]  /*0220*/  IADD3 R30, R7, -R8, RZ ;  /* 0x80000008071e7210 */ /* 0x000fe20007ffe0ff */
[----:B------:R1:W2:Y:S01]  /*0230*/  @!P1 LDG.E.EL R41, desc[UR4][R2.64] ;  /* 0x0000000402299981 */ /* 0x0002a2000c2e1900 */
[----:B------:R-:W-:Y:S02]  /*0240*/  LEA.HI R4, R27, R27, RZ, 0x5 ;  /* 0x0000001b1b047211 */ /* 0x000fe400078f28ff */
[----:B------:R-:W-:Y:S02]  /*0250*/  LEA.HI R7, R9, R9, RZ, 0x5 ;  /* 0x0000000909077211 */ /* 0x000fe400078f28ff */
[----:B------:R-:W-:Y:S01]  /*0260*/  LOP3.LUT R6, R4, 0xffffffe0, RZ, 0xc0, !PT ;  /* 0xffffffe004067812 */ /* 0x000fe200078ec0ff */
[----:B------:R-:W-:Y:S01]  /*0270*/  IMAD.WIDE R4, R30, 0x4, R10 ;  /* 0x000000041e047825 */ /* 0x000fe200078e020a */
[----:B------:R-:W-:-:S02]  /*0280*/  LOP3.LUT R12, R7, 0xffffffe0, RZ, 0xc0, !PT ;  /* 0xffffffe0070c7812 */ /* 0x000fc400078ec0ff */
[----:B------:R-:W-:Y:S02]  /*0290*/  IADD3 R27, R27, -R6, RZ ;  /* 0x800000061b1b7210 */ /* 0x000fe40007ffe0ff */
[----:B------:R-:W-:Y:S01]  /*02a0*/  IADD3 R12, R9, -R12, RZ ;  /* 0x8000000c090c7210 */ /* 0x000fe20007ffe0ff */
[----:B------:R3:W5:Y:S01]  /*02b0*/  @!P1 LDG.E.EL R39, desc[UR4][R4.64] ;  /* 0x0000000404279981 */ /* 0x000762000c2e1900 */
[----:B------:R-:W-:-:S03]  /*02c0*/  VIADD R8, R0, 0x200 ;  /* 0x0000020000087836 */ /* 0x000fc60000000000 */
[----:B-1----:R-:W-:-:S04]  /*02d0*/  IMAD.WIDE R2, R12, 0x4, R10 ;  /* 0x000000040c027825 */ /* 0x002fc800078e020a */
[----:B------:R-:W-:Y:S01]  /*02e0*/  IMAD.WIDE R6, R27, 0x4, R10 ;  /* 0x000000041b067825 */ /* 0x000fe200078e020a */
[----:B------:R-:W5:Y:S03]  /*02f0*/  @!P1 LDG.E.EL R40, desc[UR4][R2.64] ;  /* 0x0000000402289981 */ /* 0x000f66000c2e1900 */
[----:B------:R-:W-:Y:S01]  /*0300*/  IMAD.HI R9, R8, 0x4186db67, RZ ;  /* 0x4186db6708097827 */ /* 0x000fe200078e02ff */
[----:B------:R1:W5:Y:S01]  /*0310*/  @!P1 LDG.E.EL R42, desc[UR4][R6.64] ;  /* 0x00000004062a9981 */ /* 0x000362000c2e1900 */
[----:B---3--:R-:W-:Y:S02]  /*0320*/  IADD3 R4, R0, 0x201, RZ ;  /* 0x0000020100047810 */ /* 0x008fe40007ffe0ff */
[----:B------:R-:W-:Y:S02]  /*0330*/  IADD3 R5, R0, 0x202, RZ ;  /* 0x0000020200057810 */ /* 0x000fe40007ffe0ff */
[----:B------:R-:W-:Y:S01]  /*0340*/  SHF.R.U32.HI R14, RZ, 0x1f, R9 ;  /* 0x0000001fff0e7819 */ /* 0x000fe20000011609 */
[----:B------:R-:W-:-:S03]  /*0350*/  IMAD.HI R4, R4, 0x4186db67, RZ ;  /* 0x4186db6704047827 */ /* 0x000fc600078e02ff */
[----:B------:R-:W-:Y:S01]  /*0360*/  LEA.HI.SX32 R14, R9, R14, 0x12 ;  /* 0x0000000e090e7211 */ /* 0x000fe200078f92ff */
[----:B------:R-:W-:Y:S01]  /*0370*/  IMAD.HI R9, R5, 0x4186db67, RZ ;  /* 0x4186db6705097827 */ /* 0x000fe200078e02ff */
[----:B------:R-:W-:Y:S02]  /*0380*/  ISETP.GE.AND P0, PT, R8, 0x7d0480, PT ;  /* 0x007d04800800780c */ /* 0x000fe40003f06270 */
[----:B------:R-:W-:Y:S01]  /*0390*/  SHF.R.U32.HI R5, RZ, 0x1f, R4 ;  /* 0x0000001fff057819 */ /* 0x000fe20000011604 */
[----:B------:R-:W-:Y:S01]  /*03a0*/  VIADD R8, R0, 0x203 ;  /* 0x0000020300087836 */ /* 0x000fe20000000000 */
[----:B01----:R-:W-:Y:S02]  /*03b0*/  SHF.R.U32.HI R6, RZ, 0x1f, R9 ;  /* 0x0000001fff067819 */ /* 0x003fe40000011609 */
[----:B------:R-:W-:Y:S01]  /*03c0*/  LEA.HI R13, R14, R14, RZ, 0x5 ;  /* 0x0000000e0e0d7211 */ /* 0x000fe200078f28ff */
[----:B------:R-:W-:Y:S01]  /*03d0*/  IMAD.HI R8, R8, 0x4186db67, RZ ;  /* 0x4186db6708087827 */ /* 0x000fe200078e02ff */
[----:B------:R-:W-:-:S02]  /*03e0*/  LEA.HI.SX32 R5, R4, R5, 0x12 ;  /* 0x0000000504057211 */ /* 0x000fc400078f92ff */
[----:B------:R-:W-:Y:S02]  /*03f0*/  LEA.HI.SX32 R6, R9, R6, 0x12 ;  /* 0x0000000609067211 */ /* 0x000fe400078f92ff */
[----:B------:R-:W-:Y:S02]  /*0400*/  LOP3.LUT R13, R13, 0xffffffe0, RZ, 0xc0, !PT ;  /* 0xffffffe00d0d7812 */ /* 0x000fe400078ec0ff */
[----:B------:R-:W-:Y:S02]  /*0410*/  LEA.HI R2, R5, R5, RZ, 0x5 ;  /* 0x0000000505027211 */ /* 0x000fe400078f28ff */
[----:B------:R-:W-:Y:S02]  /*0420*/  LEA.HI R3, R6, R6, RZ, 0x5 ;  /* 0x0000000606037211 */ /* 0x000fe400078f28ff */
[----:B------:R-:W-:Y:S02]  /*0430*/  SHF.R.U32.HI R7, RZ, 0x1f, R8 ;  /* 0x0000001fff077819 */ /* 0x000fe40000011608 */
[----:B------:R-:W-:-:S02]  /*0440*/  IADD3 R31, R14, -R13, RZ ;  /* 0x8000000d0e1f7210 */ /* 0x000fc40007ffe0ff */
[----:B------:R-:W-:Y:S02]  /*0450*/  LOP3.LUT R2, R2, 0xffffffe0, RZ, 0xc0, !PT ;  /* 0xffffffe002027812 */ /* 0x000fe400078ec0ff */
[----:B------:R-:W-:Y:S02]  /*0460*/  CS2R R36, SRZ ;  /* 0x0000000000247805 */ /* 0x000fe4000001ff00 */
[----:B------:R-:W-:Y:S02]  /*0470*/  LOP3.LUT R3, R3, 0xffffffe0, RZ, 0xc0, !PT ;  /* 0xffffffe003037812 */ /* 0x000fe400078ec0ff */
[----:B------:R-:W-:Y:S01]  /*0480*/  LEA.HI.SX32 R7, R8, R7, 0x12 ;  /* 0x0000000708077211 */ /* 0x000fe200078f92ff */
[----:B------:R-:W-:Y:S01]  /*0490*/  IMAD.WIDE R28, R31, 0x4, R10 ;  /* 0x000000041f1c7825 */ /* 0x000fe200078e020a */
[----:B------:R-:W-:Y:S01]  /*04a0*/  IADD3 R45, R5, -R2, RZ ;  /* 0x80000002052d7210 */ /* 0x000fe20007ffe0ff */
[----:B------:R-:W0:Y:S01]  /*04b0*/  LDC.64 R14, c[0x0][0x228] ;  /* 0x00008a00ff0e7b82 */ /* 0x000e220000000a00 */
[----:B------:R-:W-:-:S02]  /*04c0*/  IADD3 R13, R6, -R3, RZ ;  /* 0x80000003060d7210 */ /* 0x000fc40007ffe0ff */
[----:B------:R-:W-:Y:S02]  /*04d0*/  CS2R R2, SRZ ;  /* 0x0000000000027805 */ /* 0x000fe4000001ff00 */
[----:B------:R-:W-:Y:S01]  /*04e0*/  LEA.HI R4, R7, R7, RZ, 0x5 ;  /* 0x0000000707047211 */ /* 0x000fe200078f28ff */
[--C-:B----4-:R-:W-:Y:S01]  /*04f0*/  IMAD.WIDE R20, R27, 0x4, R18.reuse ;  /* 0x000000041b147825 */ /* 0x110fe200078e0212 */
[----:B------:R-:W3:Y:S02]  /*0500*/  @!P0 LDG.E.EL R37, desc[UR4][R28.64] ;  /* 0x000000041c258981 */ /* 0x000ee4000c2e1900 */
[----:B------:R-:W-:Y:S02]  /*0510*/  LOP3.LUT R4, R4, 0xffffffe0, RZ, 0xc0, !PT ;  /* 0xffffffe004047812 */ /* 0x000fe400078ec0ff */
[----:B------:R1:W4:Y:S01]  /*0520*/  @!P1 LDG.E.EL R3, desc[UR4][R20.64] ;  /* 0x0000000414039981 */ /* 0x000322000c2e1900 */
[----:B------:R-:W-:-:S04]  /*0530*/  IMAD.WIDE R16, R12, 0x4, R18 ;  /* 0x000000040c107825 */ /* 0x000fc800078e0212 */
[----:B------:R-:W-:Y:S01]  /*0540*/  IMAD.IADD R35, R7, 0x1, -R4 ;  /* 0x0000000107237824 */ /* 0x000fe200078e0a04 */
[----:B------:R-:W-:Y:S01]  /*0550*/  CS2R R4, SRZ ;  /* 0x0000000000047805 */ /* 0x000fe2000001ff00 */
[----:B-1----:R-:W-:-:S05]  /*0560*/  IMAD.WIDE R20, R45, 0x4, R10 ;  /* 0x000000042d147825 */ /* 0x002fca00078e020a */
[----:B------:R1:W4:Y:S04]  /*0570*/  @!P1 LDG.E.EL R4, desc[UR4][R16.64] ;  /* 0x0000000410049981 */ /* 0x000328000c2e1900 */
[----:B------:R-:W4:Y:S01]  /*0580*/  @!P0 LDG.E.EL R38, desc[UR4][R20.64] ;  /* 0x0000000414268981 */ /* 0x000f22000c2e1900 */
[----:B-1----:R-:W-:-:S04]  /*0590*/  IMAD.WIDE R16, R13, 0x4, R10 ;  /* 0x000000040d107825 */ /* 0x002fc800078e020a */
[----:B------:R-:W-:Y:S01]  /*05a0*/  IMAD.WIDE R10, R35, 0x4, R10 ;  /* 0x00000004230a7825 */ /* 0x000fe200078e020a */
[----:B------:R1:W4:Y:S04]  /*05b0*/  @!P0 LDG.E.EL R43, desc[UR4][R16.64] ;  /* 0x00000004102b8981 */ /* 0x000328000c2e1900 */
[----:B------:R-:W4:Y:S01]  /*05c0*/  @!P0 LDG.E.EL R36, desc[UR4][R10.64] ;  /* 0x000000040a248981 */ /* 0x000f22000c2e1900 */
[----:B------:R-:W-:Y:S01]  /*05d0*/  CS2R R32, SRZ ;  /* 0x0000000000207805 */ /* 0x000fe2000001ff00 */
[----:B------:R-:W-:Y:S01]  /*05e0*/  IMAD.WIDE R8, R25, 0x4, R18 ;  /* 0x0000000419087825 */ /* 0x000fe200078e0212 */
[----:B------:R-:W-:-:S03]  /*05f0*/  CS2R R6, SRZ ;  /* 0x0000000000067805 */ /* 0x000fc6000001ff00 */
[--C-:B------:R-:W-:Y:S01]  /*0600*/  IMAD.WIDE R22, R30, 0x4, R18.reuse ;  /* 0x000000041e167825 */ /* 0x100fe200078e0212 */
[----:B------:R0:W4:Y:S01]  /*0610*/  @!P1 LDG.E.EL R33, desc[UR4][R8.64] ;  /* 0x0000000408219981 */ /* 0x000122000c2e1900 */
[----:B-1----:R-:W1:Y:S02]  /*0620*/  LDC.64 R16, c[0x0][0x230] ;  /* 0x00008c00ff107b82 */ /* 0x002e640000000a00 */
[--C-:B------:R-:W-:Y:S01]  /*0630*/  IMAD.WIDE R28, R45, 0x4, R18.reuse ;  /* 0x000000042d1c7825 */ /* 0x100fe200078e0212 */
[----:B------:R0:W4:Y:S04]  /*0640*/  @!P1 LDG.E.EL R2, desc[UR4][R22.64] ;  /* 0x0000000416029981 */ /* 0x000128000c2e1900 */
[----:B------:R0:W4:Y:S02]  /*0650*/  @!P0 LDG.E.EL R6, desc[UR4][R28.64] ;  /* 0x000000041c068981 */ /* 0x000124000c2e1900 */
[----:B0-----:R-:W-:-:S04]  /*0660*/  IMAD.WIDE R8, R31, 0x4, R18 ;  /* 0x000000041f087825 */ /* 0x001fc800078e0212 */
[--C-:B------:R-:W-:Y:S01]  /*0670*/  IMAD.WIDE R22, R13, 0x4, R18.reuse ;  /* 0x000000040d167825 */ /* 0x100fe200078e0212 */
[----:B------:R0:W4:Y:S03]  /*0680*/  @!P0 LDG.E.EL R5, desc[UR4][R8.64] ;  /* 0x0000000408058981 */ /* 0x000126000c2e1900 */
[----:B------:R-:W-:Y:S01]  /*0690*/  IMAD.WIDE R18, R35, 0x4, R18 ;  /* 0x0000000423127825 */ /* 0x000fe200078e0212 */
[----:B------:R0:W4:Y:S03]  /*06a0*/  @!P0 LDG.E.EL R7, desc[UR4][R22.64] ;  /* 0x0000000416078981 */ /* 0x000126000c2e1900 */
[----:B------:R-:W-:Y:S01]  /*06b0*/  IMAD.WIDE R28, R25, 0x4, R14 ;  /* 0x00000004191c7825 */ /* 0x000fe200078e020e */
[----:B0-----:R-:W-:Y:S02]  /*06c0*/  CS2R R8, SRZ ;  /* 0x0000000000087805 */ /* 0x001fe4000001ff00 */
[----:B------:R-:W-:-:S02]  /*06d0*/  CS2R R10, SRZ ;  /* 0x00000000000a7805 */ /* 0x000fc4000001ff00 */
[----:B------:R-:W-:Y:S01]  /*06e0*/  CS2R R20, SRZ ;  /* 0x0000000000147805 */ /* 0x000fe2000001ff00 */
[--C-:B------:R-:W-:Y:S01]  /*06f0*/  IMAD.WIDE R22, R30, 0x4, R14.reuse ;  /* 0x000000041e167825 */ /* 0x100fe200078e020e */
[----:B------:R0:W4:Y:S04]  /*0700*/  @!P0 LDG.E.EL R8, desc[UR4][R18.64] ;  /* 0x0000000412088981 */ /* 0x000128000c2e1900 */
[----:B------:R0:W4:Y:S04]  /*0710*/  @!P1 LDG.E.EL R9, desc[UR4][R28.64] ;  /* 0x000000041c099981 */ /* 0x000128000c2e1900 */
[----:B------:R1:W4:Y:S01]  /*0720*/  @!P1 LDG.E.EL R10, desc[UR4][R22.64] ;  /* 0x00000004160a9981 */ /* 0x000322000c2e1900 */
[----:B0-----:R-:W-:-:S04]  /*0730*/  IMAD.WIDE R18, R27, 0x4, R14 ;  /* 0x000000041b127825 */ /* 0x001fc800078e020e */
[----:B------:R-:W-:Y:S01]  /*0740*/  IMAD.WIDE R28, R12, 0x4, R14 ;  /* 0x000000040c1c7825 */ /* 0x000fe200078e020e */
[----:B------:R0:W4:Y:S01]  /*0750*/  @!P1 LDG.E.EL R11, desc[UR4][R18.64] ;  /* 0x00000004120b9981 */ /* 0x000122000c2e1900 */
[----:B-1----:R-:W-:-:S03]  /*0760*/  CS2R R22, SRZ ;  /* 0x0000000000167805 */ /* 0x002fc6000001ff00 */
[----:B------:R1:W4:Y:S01]  /*0770*/  @!P1 LDG.E.EL R20, desc[UR4][R28.64] ;  /* 0x000000041c149981 */ /* 0x000322000c2e1900 */
[----:B------:R-:W-:Y:S01]  /*0780*/  HFMA2.MMA R24, -RZ, RZ, 0, 0 ;  /* 0x00000000ff187435 */ /* 0x000fe200000001ff */
[----:B0-----:R-:W-:-:S04]  /*0790*/  IMAD.WIDE R18, R31, 0x4, R14 ;  /* 0x000000041f127825 */ /* 0x001fc800078e020e */
[--C-:B-1----:R-:W-:Y:S01]  /*07a0*/  IMAD.WIDE R28, R45, 0x4, R14.reuse ;  /* 0x000000042d1c7825 */ /* 0x102fe200078e020e */
[----:B------:R0:W4:Y:S04]  /*07b0*/  @!P0 LDG.E.EL R21, desc[UR4][R18.64] ;  /* 0x0000000412158981 */ /* 0x000128000c2e1900 */
[----:B------:R1:W4:Y:S01]  /*07c0*/  @!P0 LDG.E.EL R22, desc[UR4][R28.64] ;  /* 0x000000041c168981 */ /* 0x000322000c2e1900 */
[----:B0-----:R-:W-:-:S04]  /*07d0*/  IMAD.WIDE R18, R13, 0x4, R14 ;  /* 0x000000040d127825 */ /* 0x001fc800078e020e */
[----:B-1----:R-:W-:Y:S01]  /*07e0*/  IMAD.WIDE R28, R25, 0x4, R16 ;  /* 0x00000004191c7825 */ /* 0x002fe200078e0210 */
[----:B------:R-:W-:Y:S01]  /*07f0*/  HFMA2.MMA R25, -RZ, RZ, 0, 0 ;  /* 0x00000000ff197435 */ /* 0x000fe200000001ff */
[----:B------:R0:W4:Y:S02]  /*0800*/  @!P0 LDG.E.EL R23, desc[UR4][R18.64] ;  /* 0x0000000412178981 */ /* 0x000124000c2e1900 */
[----:B------:R-:W-:-:S05]  /*0810*/  IMAD.WIDE R14, R35, 0x4, R14 ;  /* 0x00000004230e7825 */ /* 0x000fca00078e020e */
[----:B------:R1:W4:Y:S01]  /*0820*/  @!P0 LDG.E.EL R24, desc[UR4][R14.64] ;  /* 0x000000040e188981 */ /* 0x000322000c2e1900 */
[----:B0-----:R-:W-:-:S05]  /*0830*/  IMAD.WIDE R18, R30, 0x4, R16 ;  /* 0x000000041e127825 */ /* 0x001fca00078e0210 */
[----:B------:R0:W4:Y:S01]  /*0840*/  @!P1 LDG.E.EL R25, desc[UR4][R18.64] ;  /* 0x0000000412199981 */ /* 0x000122000c2e1900 */
[----:B-1----:R-:W-:-:S04]  /*0850*/  IMAD.WIDE R14, R27, 0x4, R16 ;  /* 0x000000041b0e7825 */ /* 0x002fc800078e0210 */
[----:B------:R-:W-:Y:S02]  /*0860*/  IMAD.MOV.U32 R27, RZ, RZ, RZ ;  /* 0x000000ffff1b7224 */ /* 0x000fe400078e00ff */
[--C-:B0-----:R-:W-:Y:S01]  /*0870*/  IMAD.WIDE R18, R12, 0x4, R16.reuse ;  /* 0x000000040c127825 */ /* 0x101fe200078e0210 */
[----:B------:R-:W-:Y:S02]  /*0880*/  MOV R34, RZ ;  /* 0x000000ff00227202 */ /* 0x000fe40000000f00 */
[----:B------:R-:W-:Y:S02]  /*0890*/  MOV R30, RZ ;  /* 0x000000ff001e7202 */ /* 0x000fe40000000f00 */
[----:B------:R0:W4:Y:S01]  /*08a0*/  @!P1 LDG.E.EL R27, desc[UR4][R18.64] ;  /* 0x00000004121b9981 */ /* 0x000122000c2e1900 */
[----:B------:R-:W-:-:S03]  /*08b0*/  IMAD.WIDE R44, R45, 0x4, R16 ;  /* 0x000000042d2c7825 */ /* 0x000fc600078e0210 */
[----:B------:R1:W4:Y:S01]  /*08c0*/  @!P1 LDG.E.EL R30, desc[UR4][R14.64] ;  /* 0x000000040e1e9981 */ /* 0x000322000c2e1900 */
[----:B0-----:R-:W-:-:S05]  /*08d0*/  IMAD.WIDE R18, R13, 0x4, R16 ;  /* 0x000000040d127825 */ /* 0x001fca00078e0210 */
[----:B------:R-:W4:Y:S01]  /*08e0*/  @!P0 LDG.E.EL R34, desc[UR4][R18.64] ;  /* 0x0000000412228981 */ /* 0x000f22000c2e1900 */
[----:B-1----:R-:W-:-:S04]  /*08f0*/  IMAD.WIDE R14, R31, 0x4, R16 ;  /* 0x000000041f0e7825 */ /* 0x002fc800078e0210 */
[----:B------:R-:W-:Y:S01]  /*0900*/  IMAD.WIDE R16, R35, 0x4, R16 ;  /* 0x0000000423107825 */ /* 0x000fe200078e0210 */
[----:B------:R-:W-:Y:S01]  /*0910*/  HFMA2.MMA R35, -RZ, RZ, 0, 0 ;  /* 0x00000000ff237435 */ /* 0x000fe200000001ff */
[----:B------:R-:W-:Y:S01]  /*0920*/  MOV R26, RZ ;  /* 0x000000ff001a7202 */ /* 0x000fe20000000f00 */
[----:B------:R-:W-:Y:S01]  /*0930*/  HFMA2.MMA R31, -RZ, RZ, 0, 0 ;  /* 0x00000000ff1f7435 */ /* 0x000fe200000001ff */
[----:B------:R-:W4:Y:S04]  /*0940*/  @!P0 LDG.E.EL R32, desc[UR4][R14.64] ;  /* 0x000000040e208981 */ /* 0x000f28000c2e1900 */
[----:B------:R0:W4:Y:S04]  /*0950*/  @!P1 LDG.E.EL R26, desc[UR4][R28.64] ;  /* 0x000000041c1a9981 */ /* 0x000128000c2e1900 */
[----:B------:R1:W4:Y:S04]  /*0960*/  @!P0 LDG.E.EL R35, desc[UR4][R16.64] ;  /* 0x0000000410238981 */ /* 0x000328000c2e1900 */
[----:B------:R2:W4:Y:S01]  /*0970*/  @!P0 LDG.E.EL R31, desc[UR4][R44.64] ;  /* 0x000000042c1f8981 */ /* 0x000522000c2e1900 */
[----:B0-----:R-:W0:Y:S01]  /*0980*/  LDC.64 R28, c[0x0][0x210] ;  /* 0x00008400ff1c7b82 */ /* 0x001e220000000a00 */
[----:B-1----:R-:W-:Y:S01]  /*0990*/  MOV R16, 0x3e800000 ;  /* 0x3e80000000107802 */ /* 0x002fe20000000f00 */
[----:B--2---:R-:W-:-:S06]  /*09a0*/  FADD R41, R41, 0.0010000000474974513054 ;  /* 0x3a83126f29297421 */ /* 0x004fcc0000000000 */
[----:B------:R-:W1:Y:S01]  /*09b0*/  MUFU.SQRT R41, R41 ;  /* 0x0000002900297308 */ /* 0x000e620000002000 */
[----:B-----5:R-:W-:-:S07]  /*09c0*/  FADD R39, R39, 0.0010000000474974513054 ;  /* 0x3a83126f27277421 */ /* 0x020fce0000000000 */
[----:B------:R-:W2:Y:S01]  /*09d0*/  MUFU.SQRT R18, R39 ;  /* 0x0000002700127308 */ /* 0x000ea20000002000 */
[----:B------:R-:W-:Y:S01]  /*09e0*/  FADD R40, R40, 0.0010000000474974513054 ;  /* 0x3a83126f28287421 */ /* 0x000fe20000000000 */
[C---:B-1----:R-:W-:Y:S01]  /*09f0*/  FSETP.GT.AND P3, PT, R41.reuse, 8.50705917302346158658e+37, PT ;  /* 0x7e8000002900780b */ /* 0x042fe20003f64000 */
[----:B------:R-:W-:Y:S01]  /*0a00*/  FADD R42, R42, 0.0010000000474974513054 ;  /* 0x3a83126f2a2a7421 */ /* 0x000fe20000000000 */
[----:B------:R-:W-:-:S04]  /*0a10*/  FSETP.GEU.AND P6, PT, R41, 1.175494350822287508e-38, PT ;  /* 0x008000002900780b */ /* 0x000fc80003fce000 */
[----:B------:R-:W-:Y:S08]  /*0a20*/  MUFU.SQRT R40, R40 ;  /* 0x0000002800287308 */ /* 0x000ff00000002000 */
[----:B------:R1:W5:Y:S01]  /*0a30*/  MUFU.SQRT R19, R42 ;  /* 0x0000002a00137308 */ /* 0x0003620000002000 */
[----:B--2---:R-:W-:Y:S01]  /*0a40*/  FSETP.GT.AND P5, PT, R18, 8.50705917302346158658e+37, PT ;  /* 0x7e8000001200780b */ /* 0x004fe20003fa4000 */
[----:B------:R-:W-:Y:S01]  /*0a50*/  @P3 FMUL R41, R41, 0.25 ;  /* 0x3e80000029293820 */ /* 0x000fe20000400000 */
[----:B-1----:R-:W-:-:S03]  /*0a60*/  FSEL R42, R16, 1, P3 ;  /* 0x3f800000102a7808 */ /* 0x002fc60001800000 */
[----:B------:R-:W-:Y:S01]  /*0a70*/  @!P6 FMUL R41, R41, 16777216 ;  /* 0x4b8000002929e820 */ /* 0x000fe20000400000 */
[----:B------:R-:W-:Y:S01]  /*0a80*/  FSETP.GEU.AND P2, PT, R18, 1.175494350822287508e-38, PT ;  /* 0x008000001200780b */ /* 0x000fe20003f4e000 */
[----:B------:R-:W-:Y:S01]  /*0a90*/  @!P6 FMUL R42, R42, 16777216 ;  /* 0x4b8000002a2ae820 */ /* 0x000fe20000400000 */
[----:B-----5:R-:W-:Y:S02]  /*0aa0*/  FSETP.GT.AND P4, PT, R19, 8.50705917302346158658e+37, PT ;  /* 0x7e8000001300780b */ /* 0x020fe40003f84000 */
[----:B------:R-:W-:-:S03]  /*0ab0*/  FSETP.GT.AND P6, PT, R40, 8.50705917302346158658e+37, PT ;  /* 0x7e8000002800780b */ /* 0x000fc60003fc4000 */
[----:B------:R-:W-:Y:S01]  /*0ac0*/  @P5 FMUL R18, R18, 0.25 ;  /* 0x3e80000012125820 */ /* 0x000fe20000400000 */
[----:B------:R-:W-:Y:S02]  /*0ad0*/  FSEL R44, R16, 1, P5 ;  /* 0x3f800000102c7808 */ /* 0x000fe40002800000 */
[C---:B------:R-:W-:Y:S02]  /*0ae0*/  FSETP.GEU.AND P3, PT, R19.reuse, 1.175494350822287508e-38, PT ;  /* 0x008000001300780b */ /* 0x040fe40003f6e000 */
[C---:B------:R-:W-:Y:S01]  /*0af0*/  FSETP.GEU.AND P5, PT, R40.reuse, 1.175494350822287508e-38, PT ;  /* 0x008000002800780b */ /* 0x040fe20003fae000 */
[----:B------:R-:W1:Y:S02]  /*0b00*/  MUFU.RCP R41, R41 ;  /* 0x0000002900297308 */ /* 0x000e640000001000 */
[----:B------:R-:W-:Y:S02]  /*0b10*/  @P4 FMUL R19, R19, 0.25 ;  /* 0x3e80000013134820 */ /* 0x000fe40000400000 */
[----:B------:R-:W-:Y:S01]  /*0b20*/  @P6 FMUL R40, R40, 0.25 ;  /* 0x3e80000028286820 */ /* 0x000fe20000400000 */
[----:B------:R-:W-:Y:S01]  /*0b30*/  @!P2 FMUL R18, R18, 16777216 ;  /* 0x4b8000001212a820 */ /* 0x000fe20000400000 */
[----:B---3--:R-:W-:-:S04]  /*0b40*/  FADD R17, R37, 0.0010000000474974513054 ;  /* 0x3a83126f25117421 */ /* 0x008fc80000000000 */
[----:B------:R-:W-:Y:S02]  /*0b50*/  @!P3 FMUL R19, R19, 16777216 ;  /* 0x4b8000001313b820 */ /* 0x000fe40000400000 */
[----:B------:R-:W-:Y:S01]  /*0b60*/  @!P5 FMUL R40, R40, 16777216 ;  /* 0x4b8000002828d820 */ /* 0x000fe20000400000 */
[----:B------:R4:W-:Y:S01]  /*0b70*/  MUFU.RCP R39, R18 ;  /* 0x0000001200277308 */ /* 0x0009e20000001000 */
[----:B-1----:R-:W-:-:S07]  /*0b80*/  FMUL R37, R41, R42 ;  /* 0x0000002a29257220 */ /* 0x002fce0000400000 */
[----:B------:R-:W1:Y:S01]  /*0b90*/  MUFU.SQRT R17, R17 ;  /* 0x0000001100117308 */ /* 0x000e620000002000 */
[----:B------:R-:W-:-:S07]  /*0ba0*/  FSEL R45, R16, 1, P6 ;  /* 0x3f800000102d7808 */ /* 0x000fce0003000000 */
[----:B------:R-:W2:Y:S01]  /*0bb0*/  MUFU.RCP R19, R19 ;  /* 0x0000001300137308 */ /* 0x000ea20000001000 */
[----:B----4-:R-:W-:Y:S01]  /*0bc0*/  FADD R18, R38, 0.0010000000474974513054 ;  /* 0x3a83126f26127421 */ /* 0x010fe20000000000 */
[----:B------:R-:W-:-:S06]  /*0bd0*/  FSEL R42, R16, 1, P4 ;  /* 0x3f800000102a7808 */ /* 0x000fcc0002000000 */
[----:B------:R-:W3:Y:S01]  /*0be0*/  MUFU.RCP R40, R40 ;  /* 0x0000002800287308 */ /* 0x000ee20000001000 */
[----:B------:R-:W-:Y:S01]  /*0bf0*/  @!P5 FMUL R45, R45, 16777216 ;  /* 0x4b8000002d2dd820 */ /* 0x000fe20000400000 */
[----:B------:R-:W-:-:S06]  /*0c00*/  @!P3 FMUL R42, R42, 16777216 ;  /* 0x4b8000002a2ab820 */ /* 0x000fcc0000400000 */
[----:B------:R-:W4:Y:S01]  /*0c10*/  MUFU.SQRT R18, R18 ;  /* 0x0000001200127308 */ /* 0x000f220000002000 */
[----:B------:R-:W-:Y:S01]  /*0c20*/  FADD R43, R43, 0.0010000000474974513054 ;  /* 0x3a83126f2b2b7421 */ /* 0x000fe20000000000 */
[----:B------:R-:W-:Y:S01]  /*0c30*/  FADD R41, R36, 0.0010000000474974513054 ;  /* 0x3a83126f24297421 */ /* 0x000fe20000000000 */
[----:B-1----:R-:W-:Y:S01]  /*0c40*/  FSETP.GT.AND P3, PT, R17, 8.50705917302346158658e+37, PT ;  /* 0x7e8000001100780b */ /* 0x002fe20003f64000 */
[----:B--2---:R-:W-:Y:S01]  /*0c50*/  FMUL R38, R19, R42 ;  /* 0x0000002a13267220 */ /* 0x004fe20000400000 */
[C---:B------:R-:W-:Y:S01]  /*0c60*/  FSETP.GEU.AND P6, PT, R17.reuse, 1.175494350822287508e-38, PT ;  /* 0x008000001100780b */ /* 0x040fe20003fce000 */
[----:B---3--:R-:W-:Y:S02]  /*0c70*/  FMUL R36, R40, R45 ;  /* 0x0000002d28247220 */ /* 0x008fe40000400000 */
[----:B------:R-:W1:Y:S08]  /*0c80*/  MUFU.SQRT R19, R43 ;  /* 0x0000002b00137308 */ /* 0x000e700000002000 */
[----:B------:R2:W3:Y:S01]  /*0c90*/  MUFU.SQRT R45, R41 ;  /* 0x00000029002d7308 */ /* 0x0004e20000002000 */
[----:B----4-:R-:W-:Y:S01]  /*0ca0*/  FSETP.GT.AND P5, PT, R18, 8.50705917302346158658e+37, PT ;  /* 0x7e8000001200780b */ /* 0x010fe20003fa4000 */
[----:B------:R-:W-:Y:S01]  /*0cb0*/  @P3 FMUL R17, R17, 0.25 ;  /* 0x3e80000011113820 */ /* 0x000fe20000400000 */
[----:B------:R-:W-:Y:S01]  /*0cc0*/  FSEL R40, R16, 1, P3 ;  /* 0x3f80000010287808 */ /* 0x000fe20001800000 */
[----:B------:R-:W-:-:S02]  /*0cd0*/  @!P2 FMUL R44, R44, 16777216 ;  /* 0x4b8000002c2ca820 */ /* 0x000fc40000400000 */
[----:B------:R-:W-:Y:S01]  /*0ce0*/  @!P6 FMUL R17, R17, 16777216 ;  /* 0x4b8000001111e820 */ /* 0x000fe20000400000 */
[----:B-1----:R-:W-:Y:S01]  /*0cf0*/  FSETP.GT.AND P4, PT, R19, 8.50705917302346158658e+37, PT ;  /* 0x7e8000001300780b */ /* 0x002fe20003f84000 */
[----:B------:R-:W-:Y:S01]  /*0d00*/  @!P6 FMUL R40, R40, 16777216 ;  /* 0x4b8000002828e820 */ /* 0x000fe20000400000 */
[----:B------:R-:W-:Y:S02]  /*0d10*/  FSETP.GEU.AND P2, PT, R18, 1.175494350822287508e-38, PT ;  /* 0x008000001200780b */ /* 0x000fe40003f4e000 */
[----:B--2---:R-:W-:Y:S02]  /*0d20*/  FSEL R41, R16, 1, P5 ;  /* 0x3f80000010297808 */ /* 0x004fe40002800000 */
[----:B---3--:R-:W-:Y:S01]  /*0d30*/  FSETP.GT.AND P6, PT, R45, 8.50705917302346158658e+37, PT ;  /* 0x7e8000002d00780b */ /* 0x008fe20003fc4000 */
[----:B------:R-:W-:Y:S01]  /*0d40*/  @P5 FMUL R18, R18, 0.25 ;  /* 0x3e80000012125820 */ /* 0x000fe20000400000 */
[----:B------:R-:W-:Y:S02]  /*0d50*/  FSETP.GEU.AND P3, PT, R19, 1.175494350822287508e-38, PT ;  /* 0x008000001300780b */ /* 0x000fe40003f6e000 */
[----:B------:R-:W-:Y:S01]  /*0d60*/  FSETP.GEU.AND P5, PT, R45, 1.175494350822287508e-38, PT ;  /* 0x008000002d00780b */ /* 0x000fe20003fae000 */
[----:B------:R-:W1:Y:S02]  /*0d70*/  MUFU.RCP R17, R17 ;  /* 0x0000001100117308 */ /* 0x000e640000001000 */
[----:B------:R-:W-:-:S02]  /*0d80*/  @P4 FMUL R19, R19, 0.25 ;  /* 0x3e80000013134820 */ /* 0x000fc40000400000 */
[----:B------:R-:W-:-:S04]  /*0d90*/  @!P2 FMUL R18, R18, 16777216 ;  /* 0x4b8000001212a820 */ /* 0x000fc80000400000 */
[----:B------:R-:W-:Y:S02]  /*0da0*/  @P6 FMUL R45, R45, 0.25 ;  /* 0x3e8000002d2d6820 */ /* 0x000fe40000400000 */
[----:B------:R-:W-:Y:S02]  /*0db0*/  @!P3 FMUL R19, R19, 16777216 ;  /* 0x4b8000001313b820 */ /* 0x000fe40000400000 */
[----:B------:R-:W-:Y:S01]  /*0dc0*/  @!P5 FMUL R45, R45, 16777216 ;  /* 0x4b8000002d2dd820 */ /* 0x000fe20000400000 */
[----:B------:R-:W-:Y:S02]  /*0dd0*/  CS2R R12, SRZ ;  /* 0x00000000000c7805 */ /* 0x000fe4000001ff00 */
[----:B------:R-:W-:Y:S01]  /*0de0*/  CS2R R14, SRZ ;  /* 0x00000000000e7805 */ /* 0x000fe2000001ff00 */
[----:B0-----:R-:W-:Y:S01]  /*0df0*/  IMAD.WIDE R28, R0, 0x4, R28 ;  /* 0x00000004001c7825 */ /* 0x001fe200078e021c */
[----:B------:R-:W0:Y:S03]  /*0e00*/  MUFU.RCP R18, R18 ;  /* 0x0000001200127308 */ /* 0x000e260000001000 */
[----:B-1----:R-:W-:Y:S01]  /*0e10*/  FMUL R40, R17, R40 ;  /* 0x0000002811287220 */ /* 0x002fe20000400000 */
[C---:B------:R-:W-:Y:S01]  /*0e20*/  FSEL R17, R16.reuse, 1, P4 ;  /* 0x3f80000010117808 */ /* 0x040fe20002000000 */
[----:B------:R-:W2:Y:S03]  /*0e30*/  @!P1 LDG.E.128 R12, desc[UR4][R28.64] ;  /* 0x000000041c0c9981 */ /* 0x000ea6000c1e1d00 */
[----:B------:R1:W3:Y:S01]  /*0e40*/  MUFU.RCP R42, R19 ;  /* 0x00000013002a7308 */ /* 0x0002e20000001000 */
[----:B------:R-:W-:-:S07]  /*0e50*/  FSEL R16, R16, 1, P6 ;  /* 0x3f80000010107808 */ /* 0x000fce0003000000 */
[----:B------:R-:W4:Y:S01]  /*0e60*/  MUFU.RCP R43, R45 ;  /* 0x0000002d002b7308 */ /* 0x000f220000001000 */
[----:B------:R-:W-:Y:S01]  /*0e70*/  @!P2 FMUL R41, R41, 16777216 ;  /* 0x4b8000002929a820 */ /* 0x000fe20000400000 */
[----:B------:R-:W-:Y:S01]  /*0e80*/  @!P3 FMUL R17, R17, 16777216 ;  /* 0x4b8000001111b820 */ /* 0x000fe20000400000 */
[----:B------:R-:W-:Y:S02]  /*0e90*/  @!P5 FMUL R16, R16, 16777216 ;  /* 0x4b8000001010d820 */ /* 0x000fe40000400000 */
[----:B0-----:R-:W-:Y:S01]  /*0ea0*/  FMUL R41, R18, R41 ;  /* 0x0000002912297220 */ /* 0x001fe20000400000 */
[----:B-1----:R-:W-:Y:S01]  /*0eb0*/  CS2R R18, SRZ ;  /* 0x0000000000127805 */ /* 0x002fe2000001ff00 */
[----:B---3--:R-:W-:Y:S01]  /*0ec0*/  FMUL R42, R42, R17 ;  /* 0x000000112a2a7220 */ /* 0x008fe20000400000 */
[----:B----4-:R-:W-:Y:S01]  /*0ed0*/  FMUL R43, R43, R16 ;  /* 0x000000102b2b7220 */ /* 0x010fe20000400000 */
[----:B------:R-:W-:-:S06]  /*0ee0*/  CS2R R16, SRZ ;  /* 0x0000000000107805 */ /* 0x000fcc000001ff00 */
[----:B------:R-:W3:Y:S01]  /*0ef0*/  @!P0 LDG.E.128 R16, desc[UR4][R28.64+0x800] ;  /* 0x000800041c108981 */ /* 0x000ee2000c1e1d00 */
[----:B------:R-:W-:Y:S01]  /*0f00*/  FMUL R39, R39, R44 ;  /* 0x0000002c27277220 */ /* 0x000fe20000400000 */
[----:B--2---:R-:W-:Y:S01]  /*0f10*/  FADD R44, -R33, R12 ;  /* 0x0000000c212c7221 */ /* 0x004fe20000000100 */
[----:B------:R-:W-:Y:S02]  /*0f20*/  FADD R2, -R2, R13 ;  /* 0x0000000d02027221 */ /* 0x000fe40000000100 */
[----:B------:R-:W0:Y:S01]  /*0f30*/  LDC.64 R12, c[0x0][0x238] ;  /* 0x00008e00ff0c7b82 */ /* 0x000e220000000a00 */
[----:B------:R-:W-:Y:S01]  /*0f40*/  FADD R3, -R3, R14 ;  /* 0x0000000e03037221 */ /* 0x000fe20000000100 */
[----:B------:R-:W-:Y:S01]  /*0f50*/  FADD R15, -R4, R15 ;  /* 0x0000000f040f7221 */ /* 0x000fe20000000100 */
[----:B------:R-:W-:Y:S01]  /*0f60*/  FMUL R37, R37, R44 ;  /* 0x0000002c25257220 */ /* 0x000fe20000400000 */
[----:B------:R-:W-:Y:S01]  /*0f70*/  FMUL R2, R39, R2 ;  /* 0x0000000227027220 */ /* 0x000fe20000400000 */
[----:B------:R-:W-:Y:S01]  /*0f80*/  FMUL R3, R38, R3 ;  /* 0x0000000326037220 */ /* 0x000fe20000400000 */
[----:B------:R-:W-:Y:S01]  /*0f90*/  FMUL R36, R36, R15 ;  /* 0x0000000f24247220 */ /* 0x000fe20000400000 */
[----:B------:R-:W-:Y:S01]  /*0fa0*/  FFMA R9, R37, R9, R26 ;  /* 0x0000000925097223 */ /* 0x000fe2000000001a */
[----:B------:R-:W-:Y:S01]  /*0fb0*/  FFMA R10, R2, R10, R25 ;  /* 0x0000000a020a7223 */ /* 0x000fe20000000019 */
[----:B------:R-:W-:Y:S01]  /*0fc0*/  FFMA R30, R3, R11, R30 ;  /* 0x0000000b031e7223 */ /* 0x000fe2000000001e */
[----:B------:R-:W-:-:S02]  /*0fd0*/  FFMA R20, R36, R20, R27 ;  /* 0x0000001424147223 */ /* 0x000fc4000000001b */
[C---:B------:R-:W-:Y:S02]  /*0fe0*/  FSETP.GEU.AND P5, PT, R9.reuse, RZ, PT ;  /* 0x000000ff0900720b */ /* 0x040fe40003fae000 */
[----:B------:R-:W-:Y:S02]  /*0ff0*/  FSETP.GEU.AND P3, PT, R30, RZ, PT ;  /* 0x000000ff1e00720b */ /* 0x000fe40003f6e000 */
[----:B------:R-:W-:Y:S02]  /*1000*/  FSETP.GEU.AND P2, PT, R20, RZ, PT ;  /* 0x000000ff1400720b */ /* 0x000fe40003f4e000 */
[----:B------:R-:W-:Y:S02]  /*1010*/  FSETP.GEU.AND P4, PT, R10, RZ, PT ;  /* 0x000000ff0a00720b */ /* 0x000fe40003f8e000 */
[----:B------:R-:W-:Y:S01]  /*1020*/  SEL R4, R9, RZ, P5 ;  /* 0x000000ff09047207 */ /* 0x000fe20002800000 */
[----:B0-----:R-:W-:-:S04]  /*1030*/  IMAD.WIDE R12, R0, 0x4, R12 ;  /* 0x00000004000c7825 */ /* 0x001fc800078e020c */
[----:B---3--:R-:W-:Y:S01]  /*1040*/  FADD R8, -R8, R19 ;  /* 0x0000001308087221 */ /* 0x008fe20000000100 */
[----:B------:R-:W-:Y:S01]  /*1050*/  FADD R7, -R7, R18 ;  /* 0x0000001207077221 */ /* 0x000fe20000000100 */
[----:B------:R-:W-:Y:S01]  /*1060*/  FADD R6, -R6, R17 ;  /* 0x0000001106067221 */ /* 0x000fe20000000100 */
[----:B------:R-:W-:Y:S01]  /*1070*/  FADD R5, -R5, R16 ;  /* 0x0000001005057221 */ /* 0x000fe20000000100 */
[----:B------:R-:W-:Y:S01]  /*1080*/  FMUL R8, R43, R8 ;  /* 0x000000082b087220 */ /* 0x000fe20000400000 */
[----:B------:R-:W-:Y:S01]  /*1090*/  FMUL R3, R42, R7 ;  /* 0x000000072a037220 */ /* 0x000fe20000400000 */
[----:B------:R-:W-:Y:S01]  /*10a0*/  FMUL R2, R41, R6 ;  /* 0x0000000629027220 */ /* 0x000fe20000400000 */
[----:B------:R-:W-:Y:S01]  /*10b0*/  FMUL R11, R40, R5 ;  /* 0x00000005280b7220 */ /* 0x000fe20000400000 */
[----:B------:R-:W-:Y:S01]  /*10c0*/  SEL R7, R20, RZ, P2 ;  /* 0x000000ff14077207 */ /* 0x000fe20001000000 */
[----:B------:R-:W-:Y:S01]  /*10d0*/  FFMA R8, R8, R24, R35 ;  /* 0x0000001808087223 */ /* 0x000fe20000000023 */
[----:B------:R-:W-:Y:S01]  /*10e0*/  SEL R6, R30, RZ, P3 ;  /* 0x000000ff1e067207 */ /* 0x000fe20001800000 */
[----:B------:R-:W-:Y:S01]  /*10f0*/  FFMA R3, R3, R23, R34 ;  /* 0x0000001703037223 */ /* 0x000fe20000000022 */
[----:B------:R-:W-:Y:S01]  /*1100*/  SEL R5, R10, RZ, P4 ;  /* 0x000000ff0a057207 */ /* 0x000fe20002000000 */
[----:B------:R-:W-:Y:S01]  /*1110*/  FFMA R2, R2, R22, R31 ;  /* 0x0000001602027223 */ /* 0x000fe2000000001f */
[----:B------:R-:W-:-:S02]  /*1120*/  FFMA R11, R11, R21, R32 ;  /* 0x000000150b0b7223 */ /* 0x000fc40000000020 */
[----:B------:R-:W-:Y:S01]  /*1130*/  FSETP.GEU.AND P2, PT, R3, RZ, PT ;  /* 0x000000ff0300720b */ /* 0x000fe20003f4e000 */
[----:B------:R0:W-:Y:S01]  /*1140*/  @!P1 STG.E.128 desc[UR4][R12.64], R4 ;  /* 0x000000040c009986 */ /* 0x0001e2000c101d04 */
[----:B------:R-:W-:Y:S02]  /*1150*/  FSETP.GEU.AND P1, PT, R8, RZ, PT ;  /* 0x000000ff0800720b */ /* 0x000fe40003f2e000 */
[----:B------:R-:W-:Y:S02]  /*1160*/  FSETP.GEU.AND P3, PT, R2, RZ, PT ;  /* 0x000000ff0200720b */ /* 0x000fe40003f6e000 */
[----:B------:R-:W-:Y:S02]  /*1170*/  FSETP.GEU.AND P4, PT, R11, RZ, PT ;  /* 0x000000ff0b00720b */ /* 0x000fe40003f8e000 */
[----:B------:R-:W-:Y:S02]  /*1180*/  SEL R19, R8, RZ, P1 ;  /* 0x000000ff08137207 */ /* 0x000fe40000800000 */
[----:B------:R-:W-:-:S02]  /*1190*/  SEL R18, R3, RZ, P2 ;  /* 0x000000ff03127207 */ /* 0x000fc40001000000 */
[----:B------:R-:W-:Y:S02]  /*11a0*/  SEL R17, R2, RZ, P3 ;  /* 0x000000ff02117207 */ /* 0x000fe40001800000 */
[----:B------:R-:W-:Y:S01]  /*11b0*/  SEL R16, R11, RZ, P4 ;  /* 0x000000ff0b107207 */ /* 0x000fe20002000000 */
[----:B0-----:R-:W-:Y:S06]  /*11c0*/  @P0 EXIT ;  /* 0x000000000000094d */ /* 0x001fec0003800000 */
[----:B------:R-:W-:Y:S01]  /*11d0*/  STG.E.128 desc[UR4][R12.64+0x800], R16 ;  /* 0x000800100c007986 */ /* 0x000fe2000c101d04 */
[----:B------:R-:W-:Y:S05]  /*11e0*/  EXIT ;  /* 0x000000000000794d */ /* 0x000fea0003800000 */
.L_x_0:
[----:B------:R-:W-:-:S00]  /*11f0*/  BRA `(.L_x_0) ;  /* 0xfffffffc00fc7947 */ /* 0x000fc0000383ffff */
[----:B------:R-:W-:-:S00]  /*1200*/  NOP ;  /* 0x0000000000007918 */ /* 0x000fc00000000000 */
[----:B------:R-:W-:-:S00]  /*1210*/  NOP ;  /* 0x0000000000007918 */ /* 0x000fc00000000000 */
[----:B------:R-:W-:-:S00]  /*1220*/  NOP ;  /* 0x0000000000007918 */ /* 0x000fc00000000000 */
[----:B------:R-:W-:-:S00]  /*1230*/  NOP ;  /* 0x0000000000007918 */ /* 0x000fc00000000000 */
[----:B------:R-:W-:-:S00]  /*1240*/  NOP ;  /* 0x0000000000007918 */ /* 0x000fc00000000000 */
[----:B------:R-:W-:-:S00]  /*1250*/  NOP ;  /* 0x0000000000007918 */ /* 0x000fc00000000000 */
[----:B------:R-:W-:-:S00]  /*1260*/  NOP ;  /* 0x0000000000007918 */ /* 0x000fc00000000000 */
[----:B------:R-:W-:-:S00]  /*1270*/  NOP ;  /* 0x0000000000007918 */ /* 0x000fc00000000000 */
.L_x_1:


//--------------------- .nv.global.init           --------------------------
	.section	.nv.global.init,"aw",@progbits
.nv.global.init:
	.type		_$_str,@object
	.size		_$_str,(_$_str_$_2 - _$_str)
_$_str:
        /*0000*/ 	.byte	0x5f, 0x5f, 0x43, 0x55, 0x44, 0x41, 0x5f, 0x46, 0x54, 0x5a, 0x00
	.type		_$_str_$_2,@object
	.size		_$_str_$_2,(.L_1 - _$_str_$_2)
_$_str_$_2:
        /*000b*/ 	.byte	0x5f, 0x5f, 0x43, 0x55, 0x44, 0x41, 0x5f, 0x50, 0x52, 0x45, 0x43, 0x5f, 0x53, 0x51, 0x52, 0x54
        /*001b*/ 	.byte	0x00
.L_1:


//--------------------- .nv.constant0.triton_poi_fused__native_batch_norm_legit_no_training_relu_1 --------------------------
	.section	.nv.constant0.triton_poi_fused__native_batch_norm_legit_no_training_relu_1,"a",@progbits
	.sectionflags	@""
	.align	4
.nv.constant0.triton_poi_fused__native_batch_norm_legit_no_training_relu_1:
	.zero		580
